//
// Generated by NVIDIA NVVM Compiler
//
// Compiler Build ID: CL-36424714
// Cuda compilation tools, release 13.0, V13.0.88
// Based on NVVM 20.0.0
//

.version 9.0
.target sm_100
.address_size 64

	// .globl	_Z3addlPfS_

.visible .entry _Z3addlPfS_(
	.param .u64 _Z3addlPfS__param_0,
	.param .u64 .ptr .align 1 _Z3addlPfS__param_1,
	.param .u64 .ptr .align 1 _Z3addlPfS__param_2
)
{
	.reg .pred 	%p<10>;
	.reg .b32 	%f<88>;
	.reg .b64 	%rd<88>;

	ld.param.u64 	%rd24, [_Z3addlPfS__param_0];
	ld.param.u64 	%rd25, [_Z3addlPfS__param_1];
	ld.param.u64 	%rd26, [_Z3addlPfS__param_2];
	cvta.to.global.u64 	%rd1, %rd26;
	cvta.to.global.u64 	%rd2, %rd25;
	setp.lt.s64 	%p1, %rd24, 1;
	@%p1 bra 	$L__BB0_12;
	and.b64  	%rd3, %rd24, 15;
	setp.lt.u64 	%p2, %rd24, 16;
	mov.b64 	%rd84, 0;
	@%p2 bra 	$L__BB0_4;
	and.b64  	%rd84, %rd24, 9223372036854775792;
	add.s64 	%rd81, %rd1, 32;
	add.s64 	%rd80, %rd2, 32;
	mov.u64 	%rd82, %rd84;
$L__BB0_3:
	.pragma "nounroll";
	ld.global.f32 	%f1, [%rd80+-32];
	ld.global.f32 	%f2, [%rd81+-32];
	add.f32 	%f3, %f1, %f2;
	st.global.f32 	[%rd81+-32], %f3;
	ld.global.f32 	%f4, [%rd80+-28];
	ld.global.f32 	%f5, [%rd81+-28];
	add.f32 	%f6, %f4, %f5;
	st.global.f32 	[%rd81+-28], %f6;
	ld.global.f32 	%f7, [%rd80+-24];
	ld.global.f32 	%f8, [%rd81+-24];
	add.f32 	%f9, %f7, %f8;
	st.global.f32 	[%rd81+-24], %f9;
	ld.global.f32 	%f10, [%rd80+-20];
	ld.global.f32 	%f11, [%rd81+-20];
	add.f32 	%f12, %f10, %f11;
	st.global.f32 	[%rd81+-20], %f12;
	ld.global.f32 	%f13, [%rd80+-16];
	ld.global.f32 	%f14, [%rd81+-16];
	add.f32 	%f15, %f13, %f14;
	st.global.f32 	[%rd81+-16], %f15;
	ld.global.f32 	%f16, [%rd80+-12];
	ld.global.f32 	%f17, [%rd81+-12];
	add.f32 	%f18, %f16, %f17;
	st.global.f32 	[%rd81+-12], %f18;
	ld.global.f32 	%f19, [%rd80+-8];
	ld.global.f32 	%f20, [%rd81+-8];
	add.f32 	%f21, %f19, %f20;
	st.global.f32 	[%rd81+-8], %f21;
	ld.global.f32 	%f22, [%rd80+-4];
	ld.global.f32 	%f23, [%rd81+-4];
	add.f32 	%f24, %f22, %f23;
	st.global.f32 	[%rd81+-4], %f24;
	ld.global.f32 	%f25, [%rd80];
	ld.global.f32 	%f26, [%rd81];
	add.f32 	%f27, %f25, %f26;
	st.global.f32 	[%rd81], %f27;
	ld.global.f32 	%f28, [%rd80+4];
	ld.global.f32 	%f29, [%rd81+4];
	add.f32 	%f30, %f28, %f29;
	st.global.f32 	[%rd81+4], %f30;
	ld.global.f32 	%f31, [%rd80+8];
	ld.global.f32 	%f32, [%rd81+8];
	add.f32 	%f33, %f31, %f32;
	st.global.f32 	[%rd81+8], %f33;
	ld.global.f32 	%f34, [%rd80+12];
	ld.global.f32 	%f35, [%rd81+12];
	add.f32 	%f36, %f34, %f35;
	st.global.f32 	[%rd81+12], %f36;
	ld.global.f32 	%f37, [%rd80+16];
	ld.global.f32 	%f38, [%rd81+16];
	add.f32 	%f39, %f37, %f38;
	st.global.f32 	[%rd81+16], %f39;
	ld.global.f32 	%f40, [%rd80+20];
	ld.global.f32 	%f41, [%rd81+20];
	add.f32 	%f42, %f40, %f41;
	st.global.f32 	[%rd81+20], %f42;
	ld.global.f32 	%f43, [%rd80+24];
	ld.global.f32 	%f44, [%rd81+24];
	add.f32 	%f45, %f43, %f44;
	st.global.f32 	[%rd81+24], %f45;
	ld.global.f32 	%f46, [%rd80+28];
	ld.global.f32 	%f47, [%rd81+28];
	add.f32 	%f48, %f46, %f47;
	st.global.f32 	[%rd81+28], %f48;
	add.s64 	%rd82, %rd82, -16;
	add.s64 	%rd81, %rd81, 64;
	add.s64 	%rd80, %rd80, 64;
	setp.ne.s64 	%p3, %rd82, 0;
	@%p3 bra 	$L__BB0_3;
$L__BB0_4:
	setp.eq.s64 	%p4, %rd3, 0;
	@%p4 bra 	$L__BB0_12;
	and.b64  	%rd14, %rd24, 7;
	setp.lt.u64 	%p5, %rd3, 8;
	@%p5 bra 	$L__BB0_7;
	shl.b64 	%rd28, %rd84, 2;
	add.s64 	%rd29, %rd2, %rd28;
	ld.global.f32 	%f49, [%rd29];
	add.s64 	%rd30, %rd1, %rd28;
	ld.global.f32 	%f50, [%rd30];
	add.f32 	%f51, %f49, %f50;
	st.global.f32 	[%rd30], %f51;
	add.s64 	%rd31, %rd28, 4;
	and.b64  	%rd32, %rd31, 17179869180;
	add.s64 	%rd33, %rd2, %rd32;
	ld.global.f32 	%f52, [%rd33];
	add.s64 	%rd34, %rd1, %rd32;
	ld.global.f32 	%f53, [%rd34];
	add.f32 	%f54, %f52, %f53;
	st.global.f32 	[%rd34], %f54;
	add.s64 	%rd35, %rd28, 8;
	and.b64  	%rd36, %rd35, 17179869180;
	add.s64 	%rd37, %rd2, %rd36;
	ld.global.f32 	%f55, [%rd37];
	add.s64 	%rd38, %rd1, %rd36;
	ld.global.f32 	%f56, [%rd38];
	add.f32 	%f57, %f55, %f56;
	st.global.f32 	[%rd38], %f57;
	add.s64 	%rd39, %rd28, 12;
	and.b64  	%rd40, %rd39, 17179869180;
	add.s64 	%rd41, %rd2, %rd40;
	ld.global.f32 	%f58, [%rd41];
	add.s64 	%rd42, %rd1, %rd40;
	ld.global.f32 	%f59, [%rd42];
	add.f32 	%f60, %f58, %f59;
	st.global.f32 	[%rd42], %f60;
	add.s64 	%rd43, %rd28, 16;
	and.b64  	%rd44, %rd43, 17179869180;
	add.s64 	%rd45, %rd2, %rd44;
	ld.global.f32 	%f61, [%rd45];
	add.s64 	%rd46, %rd1, %rd44;
	ld.global.f32 	%f62, [%rd46];
	add.f32 	%f63, %f61, %f62;
	st.global.f32 	[%rd46], %f63;
	add.s64 	%rd47, %rd28, 20;
	and.b64  	%rd48, %rd47, 17179869180;
	add.s64 	%rd49, %rd2, %rd48;
	ld.global.f32 	%f64, [%rd49];
	add.s64 	%rd50, %rd1, %rd48;
	ld.global.f32 	%f65, [%rd50];
	add.f32 	%f66, %f64, %f65;
	st.global.f32 	[%rd50], %f66;
	add.s64 	%rd51, %rd28, 24;
	and.b64  	%rd52, %rd51, 17179869180;
	add.s64 	%rd53, %rd2, %rd52;
	ld.global.f32 	%f67, [%rd53];
	add.s64 	%rd54, %rd1, %rd52;
	ld.global.f32 	%f68, [%rd54];
	add.f32 	%f69, %f67, %f68;
	st.global.f32 	[%rd54], %f69;
	add.s64 	%rd55, %rd28, 28;
	and.b64  	%rd56, %rd55, 17179869180;
	add.s64 	%rd57, %rd2, %rd56;
	ld.global.f32 	%f70, [%rd57];
	add.s64 	%rd58, %rd1, %rd56;
	ld.global.f32 	%f71, [%rd58];
	add.f32 	%f72, %f70, %f71;
	st.global.f32 	[%rd58], %f72;
	add.s64 	%rd59, %rd84, 8;
	and.b64  	%rd84, %rd59, 4294967295;
$L__BB0_7:
	setp.eq.s64 	%p6, %rd14, 0;
	@%p6 bra 	$L__BB0_12;
	and.b64  	%rd86, %rd24, 3;
	setp.lt.u64 	%p7, %rd14, 4;
	@%p7 bra 	$L__BB0_10;
	shl.b64 	%rd60, %rd84, 2;
	add.s64 	%rd61, %rd2, %rd60;
	ld.global.f32 	%f73, [%rd61];
	add.s64 	%rd62, %rd1, %rd60;
	ld.global.f32 	%f74, [%rd62];
	add.f32 	%f75, %f73, %f74;
	st.global.f32 	[%rd62], %f75;
	add.s64 	%rd63, %rd60, 4;
	and.b64  	%rd64, %rd63, 17179869180;
	add.s64 	%rd65, %rd2, %rd64;
	ld.global.f32 	%f76, [%rd65];
	add.s64 	%rd66, %rd1, %rd64;
	ld.global.f32 	%f77, [%rd66];
	add.f32 	%f78, %f76, %f77;
	st.global.f32 	[%rd66], %f78;
	add.s64 	%rd67, %rd60, 8;
	and.b64  	%rd68, %rd67, 17179869180;
	add.s64 	%rd69, %rd2, %rd68;
	ld.global.f32 	%f79, [%rd69];
	add.s64 	%rd70, %rd1, %rd68;
	ld.global.f32 	%f80, [%rd70];
	add.f32 	%f81, %f79, %f80;
	st.global.f32 	[%rd70], %f81;
	add.s64 	%rd71, %rd60, 12;
	and.b64  	%rd72, %rd71, 17179869180;
	add.s64 	%rd73, %rd2, %rd72;
	ld.global.f32 	%f82, [%rd73];
	add.s64 	%rd74, %rd1, %rd72;
	ld.global.f32 	%f83, [%rd74];
	add.f32 	%f84, %f82, %f83;
	st.global.f32 	[%rd74], %f84;
	add.s64 	%rd75, %rd84, 4;
	and.b64  	%rd84, %rd75, 4294967295;
$L__BB0_10:
	setp.eq.s64 	%p8, %rd86, 0;
	@%p8 bra 	$L__BB0_12;
$L__BB0_11:
	.pragma "nounroll";
	shl.b64 	%rd76, %rd84, 2;
	add.s64 	%rd77, %rd2, %rd76;
	ld.global.f32 	%f85, [%rd77];
	add.s64 	%rd78, %rd1, %rd76;
	ld.global.f32 	%f86, [%rd78];
	add.f32 	%f87, %f85, %f86;
	st.global.f32 	[%rd78], %f87;
	add.s64 	%rd79, %rd84, 1;
	and.b64  	%rd84, %rd79, 4294967295;
	add.s64 	%rd86, %rd86, -1;
	setp.ne.s64 	%p9, %rd86, 0;
	@%p9 bra 	$L__BB0_11;
$L__BB0_12:
	ret;

}


// ===== COMPILED SASS (sm_100) =====

	.target	sm_100

	.elftype	@"ET_EXEC"


//--------------------- .note.nv.tkinfo           --------------------------
	.section	.note.nv.tkinfo,"",@"SHT_NOTE"
	.sectionflags	@"SHF_NOTE_NV_TKINFO"
	.tkinfo
        /*0018*/ 	.word	0x00000002
        /*0030*/ 	.string	""
        /*0030*/ 	.string	"ptxas"
        /*0030*/ 	.string	"Cuda compilation tools, release 13.0, V13.0.88"
        /*0030*/ 	.string	"Build cuda_13.0.r13.0/compiler.36424714_0"
        /*0030*/ 	.string	"-arch sm_100 -m 64 "



//--------------------- .note.nv.cuinfo           --------------------------
	.section	.note.nv.cuinfo,"",@"SHT_NOTE"
	.sectionflags	@"SHF_NOTE_NV_CUINFO"
        /*0018*/ 	.short	0x0002
        /*001a*/ 	.short	0x0064
        /*001c*/ 	.short	0x0082
	.zero		2


//--------------------- .nv.info                  --------------------------
	.section	.nv.info,"",@"SHT_CUDA_INFO"
	.align	4


	//----- nvinfo : EIATTR_REGCOUNT
	.align		4
        /*0000*/ 	.byte	0x04, 0x2f
        /*0002*/ 	.short	(.L_1 - .L_0)
	.align		4
.L_0:
        /*0004*/ 	.word	index@(_Z3addlPfS_)
        /*0008*/ 	.word	0x00000016


	//----- nvinfo : EIATTR_FRAME_SIZE
	.align		4
.L_1:
        /*000c*/ 	.byte	0x04, 0x11
        /*000e*/ 	.short	(.L_3 - .L_2)
	.align		4
.L_2:
        /*0010*/ 	.word	index@(_Z3addlPfS_)
        /*0014*/ 	.word	0x00000000


	//----- nvinfo : EIATTR_MIN_STACK_SIZE
	.align		4
.L_3:
        /*0018*/ 	.byte	0x04, 0x12
        /*001a*/ 	.short	(.L_5 - .L_4)
	.align		4
.L_4:
        /*001c*/ 	.word	index@(_Z3addlPfS_)
        /*0020*/ 	.word	0x00000000
.L_5:


//--------------------- .nv.compat                --------------------------
	.section	.nv.compat,"",@"SHT_CUDA_COMPAT_INFO"
	.align	4
        /*0000*/ 	.byte	0x02, 0x09, 0x00, 0x00, 0x02, 0x02, 0x01, 0x00, 0x02, 0x05, 0x05, 0x00, 0x03, 0x07, 0x01, 0x01
        /*0010*/ 	.byte	0x02, 0x03, 0x00, 0x00, 0x02, 0x06, 0x01, 0x00, 0x04, 0x0b, 0x08, 0x00, 0x09, 0x00, 0x00, 0x00
        /*0020*/ 	.byte	0x00, 0x00, 0x00, 0x00


//--------------------- .nv.info._Z3addlPfS_      --------------------------
	.section	.nv.info._Z3addlPfS_,"",@"SHT_CUDA_INFO"
	.sectionflags	@""
	.align	4


	//----- nvinfo : EIATTR_CUDA_API_VERSION
	.align		4
        /*0000*/ 	.byte	0x04, 0x37
        /*0002*/ 	.short	(.L_7 - .L_6)
.L_6:
        /*0004*/ 	.word	0x00000082


	//----- nvinfo : EIATTR_KPARAM_INFO
	.align		4
.L_7:
        /*0008*/ 	.byte	0x04, 0x17
        /*000a*/ 	.short	(.L_9 - .L_8)
.L_8:
        /*000c*/ 	.word	0x00000000
        /*0010*/ 	.short	0x0002
        /*0012*/ 	.short	0x0010
        /*0014*/ 	.byte	0x00, 0xf5, 0x21, 0x00


	//----- nvinfo : EIATTR_KPARAM_INFO
	.align		4
.L_9:
        /*0018*/ 	.byte	0x04, 0x17
        /*001a*/ 	.short	(.L_11 - .L_10)
.L_10:
        /*001c*/ 	.word	0x00000000
        /*0020*/ 	.short	0x0001
        /*0022*/ 	.short	0x0008
        /*0024*/ 	.byte	0x00, 0xf5, 0x21, 0x00


	//----- nvinfo : EIATTR_KPARAM_INFO
	.align		4
.L_11:
        /*0028*/ 	.byte	0x04, 0x17
        /*002a*/ 	.short	(.L_13 - .L_12)
.L_12:
        /*002c*/ 	.word	0x00000000
        /*0030*/ 	.short	0x0000
        /*0032*/ 	.short	0x0000
        /*0034*/ 	.byte	0x00, 0xf0, 0x21, 0x00


	//----- nvinfo : EIATTR_SPARSE_MMA_MASK
	.align		4
.L_13:
        /*0038*/ 	.byte	0x03, 0x50
        /*003a*/ 	.short	0x0000


	//----- nvinfo : EIATTR_MAXREG_COUNT
	.align		4
        /*003c*/ 	.byte	0x03, 0x1b
        /*003e*/ 	.short	0x00ff


	//----- nvinfo : EIATTR_MERCURY_ISA_VERSION
	.align		4
        /*0040*/ 	.byte	0x03, 0x5f
        /*0042*/ 	.short	0x0101


	//----- nvinfo : EIATTR_VRC_CTA_INIT_COUNT
	.align		4
        /*0044*/ 	.byte	0x02, 0x4a
	.zero		1
	.zero		1


	//----- nvinfo : EIATTR_EXIT_INSTR_OFFSETS
	.align		4
        /*0048*/ 	.byte	0x04, 0x1c
        /*004a*/ 	.short	(.L_15 - .L_14)


	//   ....[0]....
.L_14:
        /*004c*/ 	.word	0x00000040


	//   ....[1]....
        /*0050*/ 	.word	0x00000670


	//   ....[2]....
        /*0054*/ 	.word	0x00000d00


	//   ....[3]....
        /*0058*/ 	.word	0x000010c0


	//   ....[4]....
        /*005c*/ 	.word	0x000011e0


	//----- nvinfo : EIATTR_CBANK_PARAM_SIZE
	.align		4
.L_15:
        /*0060*/ 	.byte	0x03, 0x19
        /*0062*/ 	.short	0x0018


	//----- nvinfo : EIATTR_PARAM_CBANK
	.align		4
        /*0064*/ 	.byte	0x04, 0x0a
        /*0066*/ 	.short	(.L_17 - .L_16)
	.align		4
.L_16:
        /*0068*/ 	.word	index@(.nv.constant0._Z3addlPfS_)
        /*006c*/ 	.short	0x0380
        /*006e*/ 	.short	0x0018


	//----- nvinfo : EIATTR_SW_WAR
	.align		4
.L_17:
        /*0070*/ 	.byte	0x04, 0x36
        /*0072*/ 	.short	(.L_19 - .L_18)
.L_18:
        /*0074*/ 	.word	0x00000008
.L_19:


//--------------------- .nv.callgraph             --------------------------
	.section	.nv.callgraph,"",@"SHT_CUDA_CALLGRAPH"
	.align	4
	.sectionentsize	8
	.align		4
        /*0000*/ 	.word	0x00000000
	.align		4
        /*0004*/ 	.word	0xffffffff
	.align		4
        /*0008*/ 	.word	0x00000000
	.align		4
        /*000c*/ 	.word	0xfffffffe
	.align		4
        /*0010*/ 	.word	0x00000000
	.align		4
        /*0014*/ 	.word	0xfffffffd
	.align		4
        /*0018*/ 	.word	0x00000000
	.align		4
        /*001c*/ 	.word	0xfffffffc


//--------------------- .text._Z3addlPfS_         --------------------------
	.section	.text._Z3addlPfS_,"ax",@progbits
	.align	128
        .global         _Z3addlPfS_
        .type           _Z3addlPfS_,@function
        .size           _Z3addlPfS_,(.L_x_6 - _Z3addlPfS_)
        .other          _Z3addlPfS_,@"STO_CUDA_ENTRY STV_DEFAULT"
_Z3addlPfS_:
.text._Z3addlPfS_:
[----:B------:R-:W-:Y:S08]  /*0000*/  LDC R1, c[0x0][0x37c] ;  /* 0x0000df00ff017b82 */ /* 0x000ff00000000800 */
[----:B------:R-:W0:Y:S02]  /*0010*/  LDC.64 R2, c[0x0][0x380] ;  /* 0x0000e000ff027b82 */ /* 0x000e240000000a00 */
[----:B0-----:R-:W-:-:S04]  /*0020*/  ISETP.GE.U32.AND P0, PT, R2, 0x1, PT ;  /* 0x000000010200780c */ /* 0x001fc80003f06070 */
[----:B------:R-:W-:-:S13]  /*0030*/  ISETP.GE.AND.EX P0, PT, R3, RZ, PT, P0 ;  /* 0x000000ff0300720c */ /* 0x000fda0003f06300 */
[----:B------:R-:W-:Y:S05]  /*0040*/  @!P0 EXIT ;  /* 0x000000000000894d */ /* 0x000fea0003800000 */
[C---:B------:R-:W-:Y:S01]  /*0050*/  ISETP.GE.U32.AND P1, PT, R2.reuse, 0x10, PT ;  /* 0x000000100200780c */ /* 0x040fe20003f26070 */
[----:B------:R-:W0:Y:S01]  /*0060*/  LDCU.64 UR8, c[0x0][0x358] ;  /* 0x00006b00ff0877ac */ /* 0x000e220008000a00 */
[----:B------:R-:W-:Y:S01]  /*0070*/  LOP3.LUT R12, R2, 0xf, RZ, 0xc0, !PT ;  /* 0x0000000f020c7812 */ /* 0x000fe200078ec0ff */
[----:B------:R-:W-:Y:S01]  /*0080*/  IMAD.MOV.U32 R0, RZ, RZ, RZ ;  /* 0x000000ffff007224 */ /* 0x000fe200078e00ff */
[----:B------:R-:W-:Y:S01]  /*0090*/  ISETP.GE.U32.AND.EX P1, PT, R3, RZ, PT, P1 ;  /* 0x000000ff0300720c */ /* 0x000fe20003f26110 */
[----:B------:R-:W-:Y:S01]  /*00a0*/  IMAD.MOV.U32 R9, RZ, RZ, RZ ;  /* 0x000000ffff097224 */ /* 0x000fe200078e00ff */
[----:B------:R-:W-:-:S04]  /*00b0*/  ISETP.NE.U32.AND P0, PT, R12, RZ, PT ;  /* 0x000000ff0c00720c */ /* 0x000fc80003f05070 */
[----:B------:R-:W-:-:S07]  /*00c0*/  ISETP.NE.AND.EX P0, PT, RZ, RZ, PT, P0 ;  /* 0x000000ffff00720c */ /* 0x000fce0003f05300 */
[----:B------:R-:W-:Y:S06]  /*00d0*/  @!P1 BRA `(.L_x_0) ;  /* 0x0000000400649947 */ /* 0x000fec0003800000 */
[----:B------:R-:W1:Y:S01]  /*00e0*/  LDCU.64 UR6, c[0x0][0x390] ;  /* 0x00007200ff0677ac */ /* 0x000e620008000a00 */
[----:B------:R-:W-:Y:S02]  /*00f0*/  LOP3.LUT R0, R2, 0xfffffff0, RZ, 0xc0, !PT ;  /* 0xfffffff002007812 */ /* 0x000fe400078ec0ff */
[----:B------:R-:W-:Y:S01]  /*0100*/  LOP3.LUT R9, R3, 0x7fffffff, RZ, 0xc0, !PT ;  /* 0x7fffffff03097812 */ /* 0x000fe200078ec0ff */
[----:B------:R-:W2:Y:S02]  /*0110*/  LDCU.64 UR4, c[0x0][0x388] ;  /* 0x00007100ff0477ac */ /* 0x000ea40008000a00 */
[----:B------:R-:W-:Y:S02]  /*0120*/  IMAD.MOV.U32 R8, RZ, RZ, R0 ;  /* 0x000000ffff087224 */ /* 0x000fe400078e0000 */
[----:B------:R-:W-:Y:S01]  /*0130*/  IMAD.MOV.U32 R3, RZ, RZ, R9 ;  /* 0x000000ffff037224 */ /* 0x000fe200078e0009 */
[----:B-1----:R-:W-:Y:S02]  /*0140*/  UIADD3 UR6, UP0, UPT, UR6, 0x20, URZ ;  /* 0x0000002006067890 */ /* 0x002fe4000ff1e0ff */
[----:B--2---:R-:W-:-:S02]  /*0150*/  UIADD3 UR4, UP1, UPT, UR4, 0x20, URZ ;  /* 0x0000002004047890 */ /* 0x004fc4000ff3e0ff */
[----:B------:R-:W-:Y:S02]  /*0160*/  UIADD3.X UR7, UPT, UPT, URZ, UR7, URZ, UP0, !UPT ;  /* 0x00000007ff077290 */ /* 0x000fe400087fe4ff */
[----:B------:R-:W-:Y:S01]  /*0170*/  IMAD.U32 R10, RZ, RZ, UR6 ;  /* 0x00000006ff0a7e24 */ /* 0x000fe2000f8e00ff */
[----:B------:R-:W-:Y:S01]  /*0180*/  UIADD3.X UR5, UPT, UPT, URZ, UR5, URZ, UP1, !UPT ;  /* 0x00000005ff057290 */ /* 0x000fe20008ffe4ff */
[----:B------:R-:W-:Y:S02]  /*0190*/  IMAD.U32 R6, RZ, RZ, UR4 ;  /* 0x00000004ff067e24 */ /* 0x000fe4000f8e00ff */
[----:B------:R-:W-:-:S03]  /*01a0*/  IMAD.U32 R11, RZ, RZ, UR7 ;  /* 0x00000007ff0b7e24 */ /* 0x000fc6000f8e00ff */
[----:B------:R-:W-:-:S07]  /*01b0*/  IMAD.U32 R7, RZ, RZ, UR5 ;  /* 0x00000005ff077e24 */ /* 0x000fce000f8e00ff */
.L_x_1:
[----:B-1----:R-:W-:Y:S02]  /*01c0*/  IMAD.MOV.U32 R4, RZ, RZ, R10 ;  /* 0x000000ffff047224 */ /* 0x002fe400078e000a */
[----:B------:R-:W-:Y:S01]  /*01d0*/  IMAD.MOV.U32 R5, RZ, RZ, R11 ;  /* 0x000000ffff057224 */ /* 0x000fe200078e000b */
[----:B0-----:R-:W2:Y:S04]  /*01e0*/  LDG.E R10, desc[UR8][R6.64+-0x20] ;  /* 0xffffe008060a7981 */ /* 0x001ea8000c1e1900 */
[----:B------:R-:W2:Y:S04]  /*01f0*/  LDG.E R11, desc[UR8][R4.64+-0x20] ;  /* 0xffffe008040b7981 */ /* 0x000ea8000c1e1900 */
[----:B------:R-:W3:Y:S04]  /*0200*/  LDG.E R13, desc[UR8][R4.64+-0x1c] ;  /* 0xffffe408040d7981 */ /* 0x000ee8000c1e1900 */
[----:B------:R-:W4:Y:S04]  /*0210*/  LDG.E R15, desc[UR8][R4.64+-0x18] ;  /* 0xffffe808040f7981 */ /* 0x000f28000c1e1900 */
[----:B------:R-:W5:Y:S01]  /*0220*/  LDG.E R17, desc[UR8][R4.64+-0x14] ;  /* 0xffffec0804117981 */ /* 0x000f62000c1e1900 */
[----:B--2---:R-:W-:-:S05]  /*0230*/  FADD R11, R10, R11 ;  /* 0x0000000b0a0b7221 */ /* 0x004fca0000000000 */
[----:B------:R0:W-:Y:S04]  /*0240*/  STG.E desc[UR8][R4.64+-0x20], R11 ;  /* 0xffffe00b04007986 */ /* 0x0001e8000c101908 */
[----:B------:R-:W3:Y:S04]  /*0250*/  LDG.E R10, desc[UR8][R6.64+-0x1c] ;  /* 0xffffe408060a7981 */ /* 0x000ee8000c1e1900 */
[----:B0-----:R-:W2:Y:S01]  /*0260*/  LDG.E R11, desc[UR8][R4.64+-0x10] ;  /* 0xfffff008040b7981 */ /* 0x001ea2000c1e1900 */
[----:B---3--:R-:W-:-:S05]  /*0270*/  FADD R13, R10, R13 ;  /* 0x0000000d0a0d7221 */ /* 0x008fca0000000000 */
[----:B------:R0:W-:Y:S04]  /*0280*/  STG.E desc[UR8][R4.64+-0x1c], R13 ;  /* 0xffffe40d04007986 */ /* 0x0001e8000c101908 */
[----:B------:R-:W4:Y:S04]  /*0290*/  LDG.E R10, desc[UR8][R6.64+-0x18] ;  /* 0xffffe808060a7981 */ /* 0x000f28000c1e1900 */
[----:B0-----:R-:W3:Y:S01]  /*02a0*/  LDG.E R13, desc[UR8][R4.64+-0xc] ;  /* 0xfffff408040d7981 */ /* 0x001ee2000c1e1900 */
[----:B----4-:R-:W-:-:S05]  /*02b0*/  FADD R15, R10, R15 ;  /* 0x0000000f0a0f7221 */ /* 0x010fca0000000000 */
[----:B------:R0:W-:Y:S04]  /*02c0*/  STG.E desc[UR8][R4.64+-0x18], R15 ;  /* 0xffffe80f04007986 */ /* 0x0001e8000c101908 */
[----:B------:R-:W5:Y:S04]  /*02d0*/  LDG.E R10, desc[UR8][R6.64+-0x14] ;  /* 0xffffec08060a7981 */ /* 0x000f68000c1e1900 */
[----:B0-----:R-:W4:Y:S01]  /*02e0*/  LDG.E R15, desc[UR8][R4.64+-0x8] ;  /* 0xfffff808040f7981 */ /* 0x001f22000c1e1900 */
[----:B-----5:R-:W-:-:S05]  /*02f0*/  FADD R17, R10, R17 ;  /* 0x000000110a117221 */ /* 0x020fca0000000000 */
[----:B------:R0:W-:Y:S04]  /*0300*/  STG.E desc[UR8][R4.64+-0x14], R17 ;  /* 0xffffec1104007986 */ /* 0x0001e8000c101908 */
[----:B------:R-:W2:Y:S04]  /*0310*/  LDG.E R10, desc[UR8][R6.64+-0x10] ;  /* 0xfffff008060a7981 */ /* 0x000ea8000c1e1900 */
[----:B0-----:R-:W5:Y:S01]  /*0320*/  LDG.E R17, desc[UR8][R4.64+-0x4] ;  /* 0xfffffc0804117981 */ /* 0x001f62000c1e1900 */
        /* <DEDUP_REMOVED lines=34> */
[----:B------:R-:W3:Y:S02]  /*0550*/  LDG.E R10, desc[UR8][R6.64+0x14] ;  /* 0x00001408060a7981 */ /* 0x000ee4000c1e1900 */
[----:B---3--:R-:W-:-:S05]  /*0560*/  FADD R13, R10, R13 ;  /* 0x0000000d0a0d7221 */ /* 0x008fca0000000000 */
[----:B------:R1:W-:Y:S04]  /*0570*/  STG.E desc[UR8][R4.64+0x14], R13 ;  /* 0x0000140d04007986 */ /* 0x0003e8000c101908 */
[----:B------:R-:W4:Y:S01]  /*0580*/  LDG.E R10, desc[UR8][R6.64+0x18] ;  /* 0x00001808060a7981 */ /* 0x000f22000c1e1900 */
[----:B------:R-:W-:-:S04]  /*0590*/  IADD3 R8, P1, PT, R8, -0x10, RZ ;  /* 0xfffffff008087810 */ /* 0x000fc80007f3e0ff */
[----:B------:R-:W-:Y:S01]  /*05a0*/  IADD3.X R3, PT, PT, R3, -0x1, RZ, P1, !PT ;  /* 0xffffffff03037810 */ /* 0x000fe20000ffe4ff */
[----:B----4-:R-:W-:-:S05]  /*05b0*/  FADD R15, R10, R15 ;  /* 0x0000000f0a0f7221 */ /* 0x010fca0000000000 */
[----:B------:R1:W-:Y:S04]  /*05c0*/  STG.E desc[UR8][R4.64+0x18], R15 ;  /* 0x0000180f04007986 */ /* 0x0003e8000c101908 */
[----:B------:R2:W5:Y:S01]  /*05d0*/  LDG.E R10, desc[UR8][R6.64+0x1c] ;  /* 0x00001c08060a7981 */ /* 0x000562000c1e1900 */
[----:B------:R-:W-:-:S04]  /*05e0*/  ISETP.NE.U32.AND P1, PT, R8, RZ, PT ;  /* 0x000000ff0800720c */ /* 0x000fc80003f25070 */
[----:B------:R-:W-:Y:S02]  /*05f0*/  ISETP.NE.AND.EX P1, PT, R3, RZ, PT, P1 ;  /* 0x000000ff0300720c */ /* 0x000fe40003f25310 */
[----:B--2---:R-:W-:-:S05]  /*0600*/  IADD3 R6, P3, PT, R6, 0x40, RZ ;  /* 0x0000004006067810 */ /* 0x004fca0007f7e0ff */
[----:B------:R-:W-:Y:S02]  /*0610*/  IMAD.X R7, RZ, RZ, R7, P3 ;  /* 0x000000ffff077224 */ /* 0x000fe400018e0607 */
[----:B-----5:R-:W-:Y:S01]  /*0620*/  FADD R17, R10, R17 ;  /* 0x000000110a117221 */ /* 0x020fe20000000000 */
[----:B------:R-:W-:-:S04]  /*0630*/  IADD3 R10, P2, PT, R4, 0x40, RZ ;  /* 0x00000040040a7810 */ /* 0x000fc80007f5e0ff */
[----:B------:R1:W-:Y:S01]  /*0640*/  STG.E desc[UR8][R4.64+0x1c], R17 ;  /* 0x00001c1104007986 */ /* 0x0003e2000c101908 */
[----:B0-----:R-:W-:Y:S01]  /*0650*/  IMAD.X R11, RZ, RZ, R5, P2 ;  /* 0x000000ffff0b7224 */ /* 0x001fe200010e0605 */
[----:B------:R-:W-:Y:S07]  /*0660*/  @P1 BRA `(.L_x_1) ;  /* 0xfffffff800d41947 */ /* 0x000fee000383ffff */
.L_x_0:
[----:B0-----:R-:W-:Y:S05]  /*0670*/  @!P0 EXIT ;  /* 0x000000000000894d */ /* 0x001fea0003800000 */
[----:B------:R-:W-:Y:S02]  /*0680*/  ISETP.GE.U32.AND P1, PT, R12, 0x8, PT ;  /* 0x000000080c00780c */ /* 0x000fe40003f26070 */
[----:B------:R-:W-:Y:S02]  /*0690*/  LOP3.LUT R16, R2, 0x7, RZ, 0xc0, !PT ;  /* 0x0000000702107812 */ /* 0x000fe400078ec0ff */
[----:B------:R-:W-:Y:S02]  /*06a0*/  ISETP.GE.U32.AND.EX P1, PT, RZ, RZ, PT, P1 ;  /* 0x000000ffff00720c */ /* 0x000fe40003f26110 */
[----:B------:R-:W-:-:S04]  /*06b0*/  ISETP.NE.U32.AND P0, PT, R16, RZ, PT ;  /* 0x000000ff1000720c */ /* 0x000fc80003f05070 */
[----:B------:R-:W-:-:S07]  /*06c0*/  ISETP.NE.AND.EX P0, PT, RZ, RZ, PT, P0 ;  /* 0x000000ffff00720c */ /* 0x000fce0003f05300 */
[----:B------:R-:W-:Y:S06]  /*06d0*/  @!P1 BRA `(.L_x_2) ;  /* 0x0000000400889947 */ /* 0x000fec0003800000 */
[----:B------:R-:W0:Y:S01]  /*06e0*/  LDCU.64 UR4, c[0x0][0x388] ;  /* 0x00007100ff0477ac */ /* 0x000e220008000a00 */
[C---:B------:R-:W-:Y:S01]  /*06f0*/  IMAD.SHL.U32 R3, R0.reuse, 0x4, RZ ;  /* 0x0000000400037824 */ /* 0x040fe200078e00ff */
[----:B-1----:R-:W-:Y:S01]  /*0700*/  SHF.L.U64.HI R4, R0, 0x2, R9 ;  /* 0x0000000200047819 */ /* 0x002fe20000010209 */
[----:B------:R-:W1:Y:S03]  /*0710*/  LDCU.64 UR6, c[0x0][0x390] ;  /* 0x00007200ff0677ac */ /* 0x000e660008000a00 */
[C---:B0-----:R-:W-:Y:S02]  /*0720*/  IADD3 R8, P1, PT, R3.reuse, UR4, RZ ;  /* 0x0000000403087c10 */ /* 0x041fe4000ff3e0ff */
[----:B-1----:R-:W-:Y:S02]  /*0730*/  IADD3 R10, P2, PT, R3, UR6, RZ ;  /* 0x00000006030a7c10 */ /* 0x002fe4000ff5e0ff */
[----:B------:R-:W-:-:S02]  /*0740*/  IADD3.X R9, PT, PT, R4, UR5, RZ, P1, !PT ;  /* 0x0000000504097c10 */ /* 0x000fc40008ffe4ff */
[----:B------:R-:W-:-:S03]  /*0750*/  IADD3.X R11, PT, PT, R4, UR7, RZ, P2, !PT ;  /* 0x00000007040b7c10 */ /* 0x000fc600097fe4ff */
[----:B------:R-:W2:Y:S04]  /*0760*/  LDG.E R8, desc[UR8][R8.64] ;  /* 0x0000000808087981 */ /* 0x000ea8000c1e1900 */
[----:B------:R-:W2:Y:S01]  /*0770*/  LDG.E R5, desc[UR8][R10.64] ;  /* 0x000000080a057981 */ /* 0x000ea2000c1e1900 */
[----:B------:R-:W-:-:S04]  /*0780*/  IADD3 R6, P1, PT, R3, 0x4, RZ ;  /* 0x0000000403067810 */ /* 0x000fc80007f3e0ff */
[----:B------:R-:W-:Y:S01]  /*0790*/  LOP3.LUT R6, R6, 0xfffffffc, RZ, 0xc0, !PT ;  /* 0xfffffffc06067812 */ /* 0x000fe200078ec0ff */
[----:B------:R-:W-:-:S03]  /*07a0*/  IMAD.X R7, RZ, RZ, R4, P1 ;  /* 0x000000ffff077224 */ /* 0x000fc600008e0604 */
[C---:B------:R-:W-:Y:S02]  /*07b0*/  IADD3 R12, P1, PT, R6.reuse, UR4, RZ ;  /* 0x00000004060c7c10 */ /* 0x040fe4000ff3e0ff */
[----:B------:R-:W-:Y:S02]  /*07c0*/  LOP3.LUT R7, R7, 0x3, RZ, 0xc0, !PT ;  /* 0x0000000307077812 */ /* 0x000fe400078ec0ff */
[----:B------:R-:W-:Y:S02]  /*07d0*/  IADD3 R6, P2, PT, R6, UR6, RZ ;  /* 0x0000000606067c10 */ /* 0x000fe4000ff5e0ff */
[C---:B------:R-:W-:Y:S02]  /*07e0*/  IADD3.X R13, PT, PT, R7.reuse, UR5, RZ, P1, !PT ;  /* 0x00000005070d7c10 */ /* 0x040fe40008ffe4ff */
[----:B------:R-:W-:Y:S01]  /*07f0*/  IADD3.X R7, PT, PT, R7, UR7, RZ, P2, !PT ;  /* 0x0000000707077c10 */ /* 0x000fe200097fe4ff */
[----:B--2---:R-:W-:-:S05]  /*0800*/  FADD R5, R8, R5 ;  /* 0x0000000508057221 */ /* 0x004fca0000000000 */
[----:B------:R0:W-:Y:S04]  /*0810*/  STG.E desc[UR8][R10.64], R5 ;  /* 0x000000050a007986 */ /* 0x0001e8000c101908 */
        /* <DEDUP_REMOVED lines=13> */
[----:B0-----:R-:W2:Y:S01]  /*08f0*/  LDG.E R5, desc[UR8][R8.64] ;  /* 0x0000000808057981 */ /* 0x001ea2000c1e1900 */
        /* <DEDUP_REMOVED lines=11> */
[----:B-1----:R-:W2:Y:S01]  /*09b0*/  LDG.E R17, desc[UR8][R10.64] ;  /* 0x000000080a117981 */ /* 0x002ea2000c1e1900 */
        /* <DEDUP_REMOVED lines=36> */
[----:B------:R-:W-:-:S05]  /*0c00*/  IADD3 R3, P1, PT, R3, 0x1c, RZ ;  /* 0x0000001c03037810 */ /* 0x000fca0007f3e0ff */
[----:B0-----:R-:W-:Y:S01]  /*0c10*/  IMAD.X R5, RZ, RZ, R4, P1 ;  /* 0x000000ffff057224 */ /* 0x001fe200008e0604 */
[----:B------:R-:W-:-:S04]  /*0c20*/  LOP3.LUT R4, R3, 0xfffffffc, RZ, 0xc0, !PT ;  /* 0xfffffffc03047812 */ /* 0x000fc800078ec0ff */
        /* <DEDUP_REMOVED lines=9> */
[----:B------:R-:W-:Y:S02]  /*0cc0*/  VIADD R0, R0, 0x8 ;  /* 0x0000000800007836 */ /* 0x000fe40000000000 */
[----:B-1----:R-:W-:-:S02]  /*0cd0*/  IMAD.MOV.U32 R9, RZ, RZ, RZ ;  /* 0x000000ffff097224 */ /* 0x002fc400078e00ff */
[----:B--2---:R-:W-:-:S05]  /*0ce0*/  FADD R3, R6, R3 ;  /* 0x0000000306037221 */ /* 0x004fca0000000000 */
[----:B------:R0:W-:Y:S02]  /*0cf0*/  STG.E desc[UR8][R4.64], R3 ;  /* 0x0000000304007986 */ /* 0x0001e4000c101908 */
.L_x_2:
[----:B------:R-:W-:Y:S05]  /*0d00*/  @!P0 EXIT ;  /* 0x000000000000894d */ /* 0x000fea0003800000 */
[----:B------:R-:W-:Y:S01]  /*0d10*/  ISETP.GE.U32.AND P1, PT, R16, 0x4, PT ;  /* 0x000000041000780c */ /* 0x000fe20003f26070 */
[----:B0-----:R-:W-:Y:S01]  /*0d20*/  IMAD.MOV.U32 R3, RZ, RZ, RZ ;  /* 0x000000ffff037224 */ /* 0x001fe200078e00ff */
[----:B------:R-:W-:Y:S01]  /*0d30*/  LOP3.LUT R2, R2, 0x3, RZ, 0xc0, !PT ;  /* 0x0000000302027812 */ /* 0x000fe200078ec0ff */
[----:B------:R-:W0:Y:S01]  /*0d40*/  LDCU.64 UR10, c[0x0][0x388] ;  /* 0x00007100ff0a77ac */ /* 0x000e220008000a00 */
[----:B------:R-:W-:Y:S02]  /*0d50*/  ISETP.GE.U32.AND.EX P1, PT, RZ, RZ, PT, P1 ;  /* 0x000000ffff00720c */ /* 0x000fe40003f26110 */
[----:B------:R-:W-:Y:S01]  /*0d60*/  ISETP.NE.U32.AND P0, PT, R2, RZ, PT ;  /* 0x000000ff0200720c */ /* 0x000fe20003f05070 */
[----:B------:R-:W2:Y:S03]  /*0d70*/  LDCU.64 UR12, c[0x0][0x390] ;  /* 0x00007200ff0c77ac */ /* 0x000ea60008000a00 */
[----:B------:R-:W-:-:S07]  /*0d80*/  ISETP.NE.AND.EX P0, PT, R3, RZ, PT, P0 ;  /* 0x000000ff0300720c */ /* 0x000fce0003f05300 */
[----:B------:R-:W-:Y:S06]  /*0d90*/  @!P1 BRA `(.L_x_3) ;  /* 0x0000000000c89947 */ /* 0x000fec0003800000 */
[----:B------:R-:W3:Y:S01]  /*0da0*/  LDCU.64 UR4, c[0x0][0x388] ;  /* 0x00007100ff0477ac */ /* 0x000ee20008000a00 */
[C---:B------:R-:W-:Y:S01]  /*0db0*/  IMAD.SHL.U32 R10, R0.reuse, 0x4, RZ ;  /* 0x00000004000a7824 */ /* 0x040fe200078e00ff */
[----:B------:R-:W-:Y:S01]  /*0dc0*/  SHF.L.U64.HI R11, R0, 0x2, R9 ;  /* 0x00000002000b7819 */ /* 0x000fe20000010209 */
[----:B------:R-:W4:Y:S03]  /*0dd0*/  LDCU.64 UR6, c[0x0][0x390] ;  /* 0x00007200ff0677ac */ /* 0x000f260008000a00 */
[C---:B---3--:R-:W-:Y:S02]  /*0de0*/  IADD3 R6, P1, PT, R10.reuse, UR4, RZ ;  /* 0x000000040a067c10 */ /* 0x048fe4000ff3e0ff */
[----:B----4-:R-:W-:Y:S02]  /*0df0*/  IADD3 R8, P2, PT, R10, UR6, RZ ;  /* 0x000000060a087c10 */ /* 0x010fe4000ff5e0ff */
[----:B------:R-:W-:-:S02]  /*0e00*/  IADD3.X R7, PT, PT, R11, UR5, RZ, P1, !PT ;  /* 0x000000050b077c10 */ /* 0x000fc40008ffe4ff */
[----:B------:R-:W-:-:S03]  /*0e10*/  IADD3.X R9, PT, PT, R11, UR7, RZ, P2, !PT ;  /* 0x000000070b097c10 */ /* 0x000fc600097fe4ff */
[----:B------:R-:W3:Y:S04]  /*0e20*/  LDG.E R6, desc[UR8][R6.64] ;  /* 0x0000000806067981 */ /* 0x000ee8000c1e1900 */
[----:B-1----:R-:W3:Y:S01]  /*0e30*/  LDG.E R15, desc[UR8][R8.64] ;  /* 0x00000008080f7981 */ /* 0x002ee2000c1e1900 */
        /* <DEDUP_REMOVED lines=8> */
[----:B---3--:R-:W-:-:S05]  /*0ec0*/  FADD R17, R6, R15 ;  /* 0x0000000f06117221 */ /* 0x008fca0000000000 */
[----:B------:R1:W-:Y:S04]  /*0ed0*/  STG.E desc[UR8][R8.64], R17 ;  /* 0x0000001108007986 */ /* 0x0003e8000c101908 */
[----:B------:R-:W3:Y:S04]  /*0ee0*/  LDG.E R12, desc[UR8][R12.64] ;  /* 0x000000080c0c7981 */ /* 0x000ee8000c1e1900 */
[----:B------:R-:W3:Y:S01]  /*0ef0*/  LDG.E R19, desc[UR8][R4.64] ;  /* 0x0000000804137981 */ /* 0x000ee2000c1e1900 */
        /* <DEDUP_REMOVED lines=22> */
[----:B------:R-:W4:Y:S04]  /*1060*/  LDG.E R10, desc[UR8][R10.64] ;  /* 0x000000080a0a7981 */ /* 0x000f28000c1e1900 */
[----:B------:R-:W4:Y:S01]  /*1070*/  LDG.E R9, desc[UR8][R12.64] ;  /* 0x000000080c097981 */ /* 0x000f22000c1e1900 */
[----:B------:R-:W-:Y:S02]  /*1080*/  VIADD R0, R0, 0x4 ;  /* 0x0000000400007836 */ /* 0x000fe40000000000 */
[----:B----4-:R-:W-:Y:S01]  /*1090*/  FADD R15, R10, R9 ;  /* 0x000000090a0f7221 */ /* 0x010fe20000000000 */
[----:B------:R-:W-:-:S04]  /*10a0*/  IMAD.MOV.U32 R9, RZ, RZ, RZ ;  /* 0x000000ffff097224 */ /* 0x000fc800078e00ff */
[----:B------:R3:W-:Y:S03]  /*10b0*/  STG.E desc[UR8][R12.64], R15 ;  /* 0x0000000f0c007986 */ /* 0x0007e6000c101908 */
.L_x_3:
[----:B0-2---:R-:W-:Y:S05]  /*10c0*/  @!P0 EXIT ;  /* 0x000000000000894d */ /* 0x005fea0003800000 */
.L_x_4:
[C---:B01----:R-:W-:Y:S01]  /*10d0*/  IMAD.SHL.U32 R4, R0.reuse, 0x4, RZ ;  /* 0x0000000400047824 */ /* 0x043fe200078e00ff */
[----:B------:R-:W-:-:S04]  /*10e0*/  SHF.L.U64.HI R9, R0, 0x2, R9 ;  /* 0x0000000200097819 */ /* 0x000fc80000010209 */
[C---:B---3--:R-:W-:Y:S02]  /*10f0*/  IADD3 R6, P0, PT, R4.reuse, UR10, RZ ;  /* 0x0000000a04067c10 */ /* 0x048fe4000ff1e0ff */
[----:B------:R-:W-:Y:S02]  /*1100*/  IADD3 R4, P1, PT, R4, UR12, RZ ;  /* 0x0000000c04047c10 */ /* 0x000fe4000ff3e0ff */
[C---:B------:R-:W-:Y:S02]  /*1110*/  IADD3.X R7, PT, PT, R9.reuse, UR11, RZ, P0, !PT ;  /* 0x0000000b09077c10 */ /* 0x040fe400087fe4ff */
[----:B------:R-:W-:-:S03]  /*1120*/  IADD3.X R5, PT, PT, R9, UR13, RZ, P1, !PT ;  /* 0x0000000d09057c10 */ /* 0x000fc60008ffe4ff */
[----:B------:R-:W2:Y:S04]  /*1130*/  LDG.E R6, desc[UR8][R6.64] ;  /* 0x0000000806067981 */ /* 0x000ea8000c1e1900 */
[----:B------:R-:W2:Y:S01]  /*1140*/  LDG.E R9, desc[UR8][R4.64] ;  /* 0x0000000804097981 */ /* 0x000ea2000c1e1900 */
[----:B------:R-:W-:Y:S01]  /*1150*/  IADD3 R2, P0, PT, R2, -0x1, RZ ;  /* 0xffffffff02027810 */ /* 0x000fe20007f1e0ff */
[----:B------:R-:W-:-:S03]  /*1160*/  VIADD R0, R0, 0x1 ;  /* 0x0000000100007836 */ /* 0x000fc60000000000 */
[----:B------:R-:W-:Y:S02]  /*1170*/  IADD3.X R3, PT, PT, R3, -0x1, RZ, P0, !PT ;  /* 0xffffffff03037810 */ /* 0x000fe400007fe4ff */
[----:B------:R-:W-:-:S04]  /*1180*/  ISETP.NE.U32.AND P0, PT, R2, RZ, PT ;  /* 0x000000ff0200720c */ /* 0x000fc80003f05070 */
[----:B------:R-:W-:Y:S01]  /*1190*/  ISETP.NE.AND.EX P0, PT, R3, RZ, PT, P0 ;  /* 0x000000ff0300720c */ /* 0x000fe20003f05300 */
[----:B--2---:R-:W-:Y:S01]  /*11a0*/  FADD R11, R6, R9 ;  /* 0x00000009060b7221 */ /* 0x004fe20000000000 */
[----:B------:R-:W-:-:S04]  /*11b0*/  IMAD.MOV.U32 R9, RZ, RZ, RZ ;  /* 0x000000ffff097224 */ /* 0x000fc800078e00ff */
[----:B------:R0:W-:Y:S07]  /*11c0*/  STG.E desc[UR8][R4.64], R11 ;  /* 0x0000000b04007986 */ /* 0x0001ee000c101908 */
[----:B------:R-:W-:Y:S05]  /*11d0*/  @P0 BRA `(.L_x_4) ;  /* 0xfffffffc00bc0947 */ /* 0x000fea000383ffff */
[----:B------:R-:W-:Y:S05]  /*11e0*/  EXIT ;  /* 0x000000000000794d */ /* 0x000fea0003800000 */
.L_x_5:
[----:B------:R-:W-:-:S00]  /*11f0*/  BRA `(.L_x_5) ;  /* 0xfffffffc00fc7947 */ /* 0x000fc0000383ffff */
[----:B------:R-:W-:-:S00]  /*1200*/  NOP ;  /* 0x0000000000007918 */ /* 0x000fc00000000000 */
[----:B------:R-:W-:-:S00]  /*1210*/  NOP ;  /* 0x0000000000007918 */ /* 0x000fc00000000000 */
[----:B------:R-:W-:-:S00]  /*1220*/  NOP ;  /* 0x0000000000007918 */ /* 0x000fc00000000000 */
[----:B------:R-:W-:-:S00]  /*1230*/  NOP ;  /* 0x0000000000007918 */ /* 0x000fc00000000000 */
[----:B------:R-:W-:-:S00]  /*1240*/  NOP ;  /* 0x0000000000007918 */ /* 0x000fc00000000000 */
[----:B------:R-:W-:-:S00]  /*1250*/  NOP ;  /* 0x0000000000007918 */ /* 0x000fc00000000000 */
[----:B------:R-:W-:-:S00]  /*1260*/  NOP ;  /* 0x0000000000007918 */ /* 0x000fc00000000000 */
[----:B------:R-:W-:-:S00]  /*1270*/  NOP ;  /* 0x0000000000007918 */ /* 0x000fc00000000000 */
.L_x_6:


//--------------------- .nv.shared.reserved.0     --------------------------
	.section	.nv.shared.reserved.0,"aw",@nobits
	.weak		__nv_reservedSMEM_offset_0_alias
	.size		__nv_reservedSMEM_offset_0_alias, 0, 64
	.other		__nv_reservedSMEM_offset_0_alias,@"STO_CUDA_RESERVED_SHARED STV_DEFAULT"
__nv_reservedSMEM_offset_0_alias:
	.zero		0
	.zero		64


//--------------------- .nv.constant0._Z3addlPfS_ --------------------------
	.section	.nv.constant0._Z3addlPfS_,"a",@progbits
	.sectionflags	@""
	.align	4
.nv.constant0._Z3addlPfS_:
	.zero		920


//--------------------- SYMBOLS --------------------------

	.type		.nv.reservedSmem.offset0,@object
	.size		.nv.reservedSmem.offset0,0x4
